	.headerflags	@"EF_CUDA_TEXMODE_UNIFIED EF_CUDA_64BIT_ADDRESS EF_CUDA_ACCELERATORS EF_CUDA_SM90 EF_CUDA_VIRTUAL_SM(EF_CUDA_SM90)"
	.elftype	@"ET_EXEC"


//--------------------- .nv.info                  --------------------------
	.section	.nv.info,"",@"SHT_CUDA_INFO"
	.align	4


	//----- nvinfo : EIATTR_REGCOUNT
	.align		4
        /*0000*/ 	.byte	0x04, 0x2f
        /*0002*/ 	.short	(.L_3 - .L_2)
	.align		4
.L_2:
        /*0004*/ 	.word	index@(triton_poi_fused__native_batch_norm_legit_no_training_silu_0)
        /*0008*/ 	.word	0x00000020


	//----- nvinfo : EIATTR_MIN_STACK_SIZE
	.align		4
.L_3:
        /*000c*/ 	.byte	0x04, 0x12
        /*000e*/ 	.short	(.L_5 - .L_4)
	.align		4
.L_4:
        /*0010*/ 	.word	index@(triton_poi_fused__native_batch_norm_legit_no_training_silu_0)
        /*0014*/ 	.word	0x00000000


	//----- nvinfo : EIATTR_FRAME_SIZE
	.align		4
.L_5:
        /*0018*/ 	.byte	0x04, 0x11
        /*001a*/ 	.short	(.L_7 - .L_6)
	.align		4
.L_6:
        /*001c*/ 	.word	index@(triton_poi_fused__native_batch_norm_legit_no_training_silu_0)
        /*0020*/ 	.word	0x00000000


	//----- nvinfo : EIATTR_MIN_STACK_SIZE
	.align		4
.L_7:
        /*0024*/ 	.byte	0x04, 0x12
        /*0026*/ 	.short	(.L_9 - .L_8)
	.align		4
.L_8:
        /*0028*/ 	.word	index@(triton_poi_fused__native_batch_norm_legit_no_training_silu_0)
        /*002c*/ 	.word	0x00000000
.L_9:


//--------------------- .nv.info.triton_poi_fused__native_batch_norm_legit_no_training_silu_0 --------------------------
	.section	.nv.info.triton_poi_fused__native_batch_norm_legit_no_training_silu_0,"",@"SHT_CUDA_INFO"
	.sectionflags	@""
	.align	4


	//----- nvinfo : EIATTR_CUDA_API_VERSION
	.align		4
        /*0000*/ 	.byte	0x04, 0x37
        /*0002*/ 	.short	(.L_11 - .L_10)
.L_10:
        /*0004*/ 	.word	0x0000007c


	//----- nvinfo : EIATTR_KPARAM_INFO
	.align		4
.L_11:
        /*0008*/ 	.byte	0x04, 0x17
        /*000a*/ 	.short	(.L_13 - .L_12)
.L_12:
        /*000c*/ 	.word	0x00000000
        /*0010*/ 	.short	0x0006
        /*0012*/ 	.short	0x0030
        /*0014*/ 	.byte	0x00, 0xf0, 0x11, 0x00


	//----- nvinfo : EIATTR_KPARAM_INFO
	.align		4
.L_13:
        /*0018*/ 	.byte	0x04, 0x17
        /*001a*/ 	.short	(.L_15 - .L_14)
.L_14:
        /*001c*/ 	.word	0x00000000
        /*0020*/ 	.short	0x0005
        /*0022*/ 	.short	0x0028
        /*0024*/ 	.byte	0x00, 0xf4, 0x21, 0x00


	//----- nvinfo : EIATTR_KPARAM_INFO
	.align		4
.L_15:
        /*0028*/ 	.byte	0x04, 0x17
        /*002a*/ 	.short	(.L_17 - .L_16)
.L_16:
        /*002c*/ 	.word	0x00000000
        /*0030*/ 	.short	0x0004
        /*0032*/ 	.short	0x0020
        /*0034*/ 	.byte	0x00, 0xf4, 0x21, 0x00


	//----- nvinfo : EIATTR_KPARAM_INFO
	.align		4
.L_17:
        /*0038*/ 	.byte	0x04, 0x17
        /*003a*/ 	.short	(.L_19 - .L_18)
.L_18:
        /*003c*/ 	.word	0x00000000
        /*0040*/ 	.short	0x0003
        /*0042*/ 	.short	0x0018
        /*0044*/ 	.byte	0x00, 0xf4, 0x21, 0x00


	//----- nvinfo : EIATTR_KPARAM_INFO
	.align		4
.L_19:
        /*0048*/ 	.byte	0x04, 0x17
        /*004a*/ 	.short	(.L_21 - .L_20)
.L_20:
        /*004c*/ 	.word	0x00000000
        /*0050*/ 	.short	0x0002
        /*0052*/ 	.short	0x0010
        /*0054*/ 	.byte	0x00, 0xf4, 0x21, 0x00


	//----- nvinfo : EIATTR_KPARAM_INFO
	.align		4
.L_21:
        /*0058*/ 	.byte	0x04, 0x17
        /*005a*/ 	.short	(.L_23 - .L_22)
.L_22:
        /*005c*/ 	.word	0x00000000
        /*0060*/ 	.short	0x0001
        /*0062*/ 	.short	0x0008
        /*0064*/ 	.byte	0x00, 0xf4, 0x21, 0x00


	//----- nvinfo : EIATTR_KPARAM_INFO
	.align		4
.L_23:
        /*0068*/ 	.byte	0x04, 0x17
        /*006a*/ 	.short	(.L_25 - .L_24)
.L_24:
        /*006c*/ 	.word	0x00000000
        /*0070*/ 	.short	0x0000
        /*0072*/ 	.short	0x0000
        /*0074*/ 	.byte	0x00, 0xf4, 0x21, 0x00


	//----- nvinfo : EIATTR_SPARSE_MMA_MASK
	.align		4
.L_25:
        /*0078*/ 	.byte	0x03, 0x50
        /*007a*/ 	.short	0x0000


	//----- nvinfo : EIATTR_MAXREG_COUNT
	.align		4
        /*007c*/ 	.byte	0x03, 0x1b
        /*007e*/ 	.short	0x00ff


	//----- nvinfo : EIATTR_EXIT_INSTR_OFFSETS
	.align		4
        /*0080*/ 	.byte	0x04, 0x1c
        /*0082*/ 	.short	(.L_27 - .L_26)


	//   ....[0]....
.L_26:
        /*0084*/ 	.word	0x00000c40


	//----- nvinfo : EIATTR_REQNTID
	.align		4
.L_27:
        /*0088*/ 	.byte	0x04, 0x10
        /*008a*/ 	.short	(.L_29 - .L_28)
.L_28:
        /*008c*/ 	.word	0x00000080
        /*0090*/ 	.word	0x00000001
        /*0094*/ 	.word	0x00000001


	//----- nvinfo : EIATTR_CBANK_PARAM_SIZE
	.align		4
.L_29:
        /*0098*/ 	.byte	0x03, 0x19
        /*009a*/ 	.short	0x0034


	//----- nvinfo : EIATTR_PARAM_CBANK
	.align		4
        /*009c*/ 	.byte	0x04, 0x0a
        /*009e*/ 	.short	(.L_31 - .L_30)
	.align		4
.L_30:
        /*00a0*/ 	.word	index@(.nv.constant0.triton_poi_fused__native_batch_norm_legit_no_training_silu_0)
        /*00a4*/ 	.short	0x0210
        /*00a6*/ 	.short	0x0034


	//----- nvinfo : EIATTR_SW_WAR
	.align		4
.L_31:
        /*00a8*/ 	.byte	0x04, 0x36
        /*00aa*/ 	.short	(.L_33 - .L_32)
.L_32:
        /*00ac*/ 	.word	0x00000008
.L_33:


//--------------------- .nv.callgraph             --------------------------
	.section	.nv.callgraph,"",@"SHT_CUDA_CALLGRAPH"
	.align	4
	.sectionentsize	8
	.align		4
        /*0000*/ 	.word	0x00000000
	.align		4
        /*0004*/ 	.word	0xffffffff
	.align		4
        /*0008*/ 	.word	0x00000000
	.align		4
        /*000c*/ 	.word	0xfffffffe
	.align		4
        /*0010*/ 	.word	0x00000000
	.align		4
        /*0014*/ 	.word	0xfffffffd
	.align		4
        /*0018*/ 	.word	0x00000000
	.align		4
        /*001c*/ 	.word	0xfffffffc


//--------------------- .nv.constant4             --------------------------
	.section	.nv.constant4,"a",@progbits
	.align	8
	.align		8
.nv.constant4:
        /*0000*/ 	.dword	_$_str
	.align		8
        /*0008*/ 	.dword	_$_str_$_2


//--------------------- .text.triton_poi_fused__native_batch_norm_legit_no_training_silu_0 --------------------------
	.section	.text.triton_poi_fused__native_batch_norm_legit_no_training_silu_0,"ax",@progbits
	.align	128
        .global         triton_poi_fused__native_batch_norm_legit_no_training_silu_0
        .type           triton_poi_fused__native_batch_norm_legit_no_training_silu_0,@function
        .size           triton_poi_fused__native_batch_norm_legit_no_training_silu_0,(.L_x_1 - triton_poi_fused__native_batch_norm_legit_no_training_silu_0)
        .other          triton_poi_fused__native_batch_norm_legit_no_training_silu_0,@"STO_CUDA_ENTRY STV_DEFAULT"
triton_poi_fused__native_batch_norm_legit_no_training_silu_0:
.text.triton_poi_fused__native_batch_norm_legit_no_training_silu_0:
[----:B------:R-:W-:Y:S01]  /*0000*/  LDC R1, c[0x0][0x28] ;  /* 0x00000a00ff017b82 */ /* 0x000fe20000000800 */
[----:B------:R-:W1:Y:S01]  /*0010*/  S2R R0, SR_TID.X ;  /* 0x0000000000007919 */ /* 0x000e620000002100 */
[----:B------:R-:W-:-:S06]  /*0020*/  ULDC.64 UR4, c[0x0][0x208] ;  /* 0x0000820000047ab9 */ /* 0x000fcc0000000a00 */
[----:B------:R-:W2:Y:S01]  /*0030*/  LDC.64 R8, c[0x0][0x220] ;  /* 0x00008800ff087b82 */ /* 0x000ea20000000a00 */
[----:B------:R-:W3:Y:S07]  /*0040*/  S2R R3, SR_CTAID.X ;  /* 0x0000000000037919 */ /* 0x000eee0000002500 */
[----:B------:R-:W4:Y:S08]  /*0050*/  LDC.64 R18, c[0x0][0x218] ;  /* 0x00008600ff127b82 */ /* 0x000f300000000a00 */
[----:B------:R-:W5:Y:S01]  /*0060*/  LDC.64 R12, c[0x0][0x238] ;  /* 0x00008e00ff0c7b82 */ /* 0x000f620000000a00 */
[----:B-1----:R-:W-:-:S02]  /*0070*/  SHF.L.U32 R0, R0, 0x2, RZ ;  /* 0x0000000200007819 */ /* 0x002fc400000006ff */
[----:B---3--:R-:W-:Y:S02]  /*0080*/  SHF.R.S32.HI R5, RZ, 0x15, R3 ;  /* 0x00000015ff057819 */ /* 0x008fe40000011403 */
[----:B------:R-:W-:Y:S02]  /*0090*/  LOP3.LUT R0, R0, 0x1fc, RZ, 0xc0, !PT ;  /* 0x000001fc00007812 */ /* 0x000fe400078ec0ff */
[----:B------:R-:W-:Y:S02]  /*00a0*/  SGXT R5, R5, 0x1 ;  /* 0x000000010505781a */ /* 0x000fe40000000200 */
[----:B------:R-:W-:Y:S02]  /*00b0*/  LEA R0, R3, R0, 0xa ;  /* 0x0000000003007211 */ /* 0x000fe400078e50ff */
[----:B------:R-:W1:Y:S02]  /*00c0*/  LDC.64 R2, c[0x0][0x228] ;  /* 0x00008a00ff027b82 */ /* 0x000e640000000a00 */
[----:B------:R-:W-:-:S04]  /*00d0*/  LEA.HI R6, R5, R0, RZ, 0xc ;  /* 0x0000000005067211 */ /* 0x000fc800078f60ff */
[----:B------:R-:W-:Y:S02]  /*00e0*/  SHF.R.S32.HI R11, RZ, 0xc, R6 ;  /* 0x0000000cff0b7819 */ /* 0x000fe40000011406 */
[----:B------:R-:W-:Y:S02]  /*00f0*/  IADD3 R6, R6, 0x200, RZ ;  /* 0x0000020006067810 */ /* 0x000fe40007ffe0ff */
[----:B------:R-:W-:-:S04]  /*0100*/  LEA.HI R4, R11, R11, RZ, 0x6 ;  /* 0x0000000b0b047211 */ /* 0x000fc800078f30ff */
[----:B------:R-:W-:-:S04]  /*0110*/  LOP3.LUT R4, R4, 0xffffffc0, RZ, 0xc0, !PT ;  /* 0xffffffc004047812 */ /* 0x000fc800078ec0ff */
[----:B------:R-:W-:-:S05]  /*0120*/  IADD3 R11, R11, -R4, RZ ;  /* 0x800000040b0b7210 */ /* 0x000fca0007ffe0ff */
[----:B-1----:R-:W-:Y:S01]  /*0130*/  IMAD.WIDE R4, R11, 0x4, R2 ;  /* 0x000000040b047825 */ /* 0x002fe200078e0202 */
[----:B------:R-:W-:-:S04]  /*0140*/  SHF.R.S32.HI R6, RZ, 0xc, R6 ;  /* 0x0000000cff067819 */ /* 0x000fc80000011406 */
[----:B------:R-:W3:Y:S01]  /*0150*/  LDG.E.EL R20, desc[UR4][R4.64] ;  /* 0x0000000404147981 */ /* 0x000ee2000c2e1900 */
[----:B------:R-:W-:-:S04]  /*0160*/  LEA.HI R7, R6, R6, RZ, 0x6 ;  /* 0x0000000606077211 */ /* 0x000fc800078f30ff */
[----:B------:R-:W-:-:S04]  /*0170*/  LOP3.LUT R7, R7, 0xffffffc0, RZ, 0xc0, !PT ;  /* 0xffffffc007077812 */ /* 0x000fc800078ec0ff */
[----:B------:R-:W-:-:S05]  /*0180*/  IADD3 R21, R6, -R7, RZ ;  /* 0x8000000706157210 */ /* 0x000fca0007ffe0ff */
[----:B------:R-:W-:Y:S02]  /*0190*/  IMAD.WIDE R22, R21, 0x4, R2 ;  /* 0x0000000415167825 */ /* 0x000fe400078e0202 */
[----:B------:R-:W1:Y:S04]  /*01a0*/  LDC.64 R2, c[0x0][0x230] ;  /* 0x00008c00ff027b82 */ /* 0x000e680000000a00 */
[----:B------:R-:W3:Y:S01]  /*01b0*/  LDG.E.EL R23, desc[UR4][R22.64] ;  /* 0x0000000416177981 */ /* 0x000ee2000c2e1900 */
[----:B--2---:R-:W-:-:S04]  /*01c0*/  IMAD.WIDE R24, R11, 0x4, R8 ;  /* 0x000000040b187825 */ /* 0x004fc800078e0208 */
[----:B----4-:R-:W-:Y:S01]  /*01d0*/  IMAD.WIDE R18, R0, 0x4, R18 ;  /* 0x0000000400127825 */ /* 0x010fe200078e0212 */
[----:B------:R5:W2:Y:S04]  /*01e0*/  LDG.E.EL R17, desc[UR4][R24.64] ;  /* 0x0000000418117981 */ /* 0x000aa8000c2e1900 */
[----:B------:R-:W2:Y:S01]  /*01f0*/  LDG.E.128 R4, desc[UR4][R18.64] ;  /* 0x0000000412047981 */ /* 0x000ea2000c1e1d00 */
[----:B-----5:R-:W-:-:S04]  /*0200*/  IMAD.WIDE R24, R11, 0x4, R12 ;  /* 0x000000040b187825 */ /* 0x020fc800078e020c */
[----:B01----:R-:W-:Y:S01]  /*0210*/  IMAD.WIDE R28, R11, 0x4, R2 ;  /* 0x000000040b1c7825 */ /* 0x003fe200078e0202 */
[----:B------:R-:W4:Y:S04]  /*0220*/  LDG.E.EL R15, desc[UR4][R24.64] ;  /* 0x00000004180f7981 */ /* 0x000f28000c2e1900 */
[----:B------:R-:W4:Y:S01]  /*0230*/  LDG.E.EL R14, desc[UR4][R28.64] ;  /* 0x000000041c0e7981 */ /* 0x000f22000c2e1900 */
[----:B------:R-:W-:-:S03]  /*0240*/  IMAD.WIDE R26, R21, 0x4, R8 ;  /* 0x00000004151a7825 */ /* 0x000fc600078e0208 */
[----:B------:R-:W5:Y:S01]  /*0250*/  LDG.E.128 R8, desc[UR4][R18.64+0x800] ;  /* 0x0008000412087981 */ /* 0x000f62000c1e1d00 */
[----:B------:R-:W-:-:S03]  /*0260*/  IMAD.WIDE R12, R21, 0x4, R12 ;  /* 0x00000004150c7825 */ /* 0x000fc600078e020c */
[----:B------:R-:W5:Y:S01]  /*0270*/  LDG.E.EL R16, desc[UR4][R26.64] ;  /* 0x000000041a107981 */ /* 0x000f62000c2e1900 */
[----:B------:R-:W-:-:S03]  /*0280*/  IMAD.WIDE R2, R21, 0x4, R2 ;  /* 0x0000000415027825 */ /* 0x000fc600078e0202 */
[----:B------:R0:W5:Y:S04]  /*0290*/  LDG.E.EL R13, desc[UR4][R12.64] ;  /* 0x000000040c0d7981 */ /* 0x000168000c2e1900 */
[----:B------:R1:W5:Y:S01]  /*02a0*/  LDG.E.EL R22, desc[UR4][R2.64] ;  /* 0x0000000402167981 */ /* 0x000362000c2e1900 */
[----:B0-----:R-:W-:Y:S01]  /*02b0*/  HFMA2.MMA R12, -RZ, RZ, 1.625, 0 ;  /* 0x3e800000ff0c7435 */ /* 0x001fe200000001ff */
[----:B---3--:R-:W-:-:S04]  /*02c0*/  FADD R20, R20, 9.9999997473787516356e-06 ;  /* 0x3727c5ac14147421 */ /* 0x008fc80000000000 */
[----:B------:R-:W0:Y:S02]  /*02d0*/  MUFU.SQRT R21, R20 ;  /* 0x0000001400157308 */ /* 0x000e240000002000 */
[C---:B0-----:R-:W-:Y:S02]  /*02e0*/  FSETP.GT.AND P0, PT, R21.reuse, 8.50705917302346158658e+37, PT ;  /* 0x7e8000001500780b */ /* 0x041fe40003f04000 */
[----:B------:R-:W-:Y:S01]  /*02f0*/  FSETP.GEU.AND P2, PT, R21, 1.175494350822287508e-38, PT ;  /* 0x008000001500780b */ /* 0x000fe20003f4e000 */
[----:B------:R-:W-:-:S06]  /*0300*/  FADD R23, R23, 9.9999997473787516356e-06 ;  /* 0x3727c5ac17177421 */ /* 0x000fcc0000000000 */
[----:B------:R-:W0:Y:S04]  /*0310*/  MUFU.SQRT R23, R23 ;  /* 0x0000001700177308 */ /* 0x000e280000002000 */
[----:B------:R-:W-:-:S04]  /*0320*/  @P0 FMUL R21, R21, 0.25 ;  /* 0x3e80000015150820 */ /* 0x000fc80000400000 */
[----:B------:R-:W-:-:S06]  /*0330*/  @!P2 FMUL R21, R21, 16777216 ;  /* 0x4b8000001515a820 */ /* 0x000fcc0000400000 */
[----:B------:R-:W3:Y:S01]  /*0340*/  MUFU.RCP R21, R21 ;  /* 0x0000001500157308 */ /* 0x000ee20000001000 */
[C---:B0-----:R-:W-:Y:S02]  /*0350*/  FSETP.GT.AND P1, PT, R23.reuse, 8.50705917302346158658e+37, PT ;  /* 0x7e8000001700780b */ /* 0x041fe40003f24000 */
[----:B-1----:R-:W-:Y:S02]  /*0360*/  FSEL R2, R12, 1, P0 ;  /* 0x3f8000000c027808 */ /* 0x002fe40000000000 */
[----:B------:R-:W-:-:S03]  /*0370*/  FSETP.GEU.AND P0, PT, R23, 1.175494350822287508e-38, PT ;  /* 0x008000001700780b */ /* 0x000fc60003f0e000 */
[----:B------:R-:W-:Y:S01]  /*0380*/  @!P2 FMUL R2, R2, 16777216 ;  /* 0x4b8000000202a820 */ /* 0x000fe20000400000 */
[----:B--2---:R-:W-:-:S03]  /*0390*/  FADD R4, R4, -R17 ;  /* 0x8000001104047221 */ /* 0x004fc60000000000 */
[----:B---3--:R-:W-:Y:S02]  /*03a0*/  FMUL R3, R21, R2 ;  /* 0x0000000215037220 */ /* 0x008fe40000400000 */
[----:B------:R-:W-:Y:S02]  /*03b0*/  @P1 FMUL R23, R23, 0.25 ;  /* 0x3e80000017171820 */ /* 0x000fe40000400000 */
[-C--:B------:R-:W-:Y:S02]  /*03c0*/  FMUL R2, R4, R3.reuse ;  /* 0x0000000304027220 */ /* 0x080fe40000400000 */
[----:B------:R-:W-:Y:S01]  /*03d0*/  @!P0 FMUL R23, R23, 16777216 ;  /* 0x4b80000017178820 */ /* 0x000fe20000400000 */
[----:B------:R-:W-:Y:S01]  /*03e0*/  FADD R18, R5, -R17 ;  /* 0x8000001105127221 */ /* 0x000fe20000000000 */
[----:B----4-:R-:W-:Y:S02]  /*03f0*/  FFMA R2, R14, R2, R15 ;  /* 0x000000020e027223 */ /* 0x010fe4000000000f */
[----:B------:R-:W0:Y:S01]  /*0400*/  MUFU.RCP R4, R23 ;  /* 0x0000001700047308 */ /* 0x000e220000001000 */
[-C--:B------:R-:W-:Y:S01]  /*0410*/  FMUL R18, R18, R3.reuse ;  /* 0x0000000312127220 */ /* 0x080fe20000400000 */
[----:B------:R-:W-:Y:S01]  /*0420*/  FADD R5, RZ, -R2 ;  /* 0x80000002ff057221 */ /* 0x000fe20000000000 */
[--C-:B------:R-:W-:Y:S01]  /*0430*/  FADD R20, R7, -R17.reuse ;  /* 0x8000001107147221 */ /* 0x100fe20000000000 */
[----:B------:R-:W-:Y:S01]  /*0440*/  FADD R6, R6, -R17 ;  /* 0x8000001106067221 */ /* 0x000fe20000000000 */
[----:B------:R-:W-:Y:S01]  /*0450*/  FFMA R7, R14, R18, R15 ;  /* 0x000000120e077223 */ /* 0x000fe2000000000f */
[----:B------:R-:W-:Y:S01]  /*0460*/  FMUL R18, R5, 1.4426950216293334961 ;  /* 0x3fb8aa3b05127820 */ /* 0x000fe20000400000 */
[----:B------:R-:W-:Y:S01]  /*0470*/  FSEL R5, R12, 1, P1 ;  /* 0x3f8000000c057808 */ /* 0x000fe20000800000 */
[-C--:B------:R-:W-:Y:S01]  /*0480*/  FMUL R6, R6, R3.reuse ;  /* 0x0000000306067220 */ /* 0x080fe20000400000 */
[----:B------:R-:W-:-:S03]  /*0490*/  FMUL R20, R20, R3 ;  /* 0x0000000314147220 */ /* 0x000fc60000400000 */
[----:B------:R-:W-:Y:S01]  /*04a0*/  @!P0 FMUL R5, R5, 16777216 ;  /* 0x4b80000005058820 */ /* 0x000fe20000400000 */
[C-C-:B------:R-:W-:Y:S01]  /*04b0*/  FFMA R3, R14.reuse, R6, R15.reuse ;  /* 0x000000060e037223 */ /* 0x140fe2000000000f */
[----:B------:R-:W-:Y:S02]  /*04c0*/  FFMA R14, R14, R20, R15 ;  /* 0x000000140e0e7223 */ /* 0x000fe4000000000f */
[----:B0-----:R-:W-:Y:S01]  /*04d0*/  FMUL R6, R4, R5 ;  /* 0x0000000504067220 */ /* 0x001fe20000400000 */
[----:B------:R-:W-:Y:S01]  /*04e0*/  FADD R4, RZ, -R3 ;  /* 0x80000003ff047221 */ /* 0x000fe20000000000 */
[--C-:B-----5:R-:W-:Y:S01]  /*04f0*/  FADD R15, R8, -R16.reuse ;  /* 0x80000010080f7221 */ /* 0x120fe20000000000 */
[----:B------:R-:W-:Y:S02]  /*0500*/  FSETP.GEU.AND P3, PT, R18, -126, PT ;  /* 0xc2fc00001200780b */ /* 0x000fe40003f6e000 */
[----:B------:R-:W-:Y:S01]  /*0510*/  FMUL R8, R4, 1.4426950216293334961 ;  /* 0x3fb8aa3b04087820 */ /* 0x000fe20000400000 */
[----:B------:R-:W-:Y:S01]  /*0520*/  FMUL R4, R15, R6 ;  /* 0x000000060f047220 */ /* 0x000fe20000400000 */
[--C-:B------:R-:W-:Y:S01]  /*0530*/  FADD R5, R9, -R16.reuse ;  /* 0x8000001009057221 */ /* 0x100fe20000000000 */
[----:B------:R-:W-:-:S02]  /*0540*/  FADD R15, R10, -R16 ;  /* 0x800000100a0f7221 */ /* 0x000fc40000000000 */
[C-C-:B------:R-:W-:Y:S01]  /*0550*/  FFMA R4, R22.reuse, R4, R13.reuse ;  /* 0x0000000416047223 */ /* 0x140fe2000000000d */
[-C--:B------:R-:W-:Y:S01]  /*0560*/  FMUL R5, R5, R6.reuse ;  /* 0x0000000605057220 */ /* 0x080fe20000400000 */
[----:B------:R-:W-:Y:S02]  /*0570*/  FADD R11, R11, -R16 ;  /* 0x800000100b0b7221 */ /* 0x000fe40000000000 */
[----:B------:R-:W-:Y:S01]  /*0580*/  FADD R10, RZ, -R4 ;  /* 0x80000004ff0a7221 */ /* 0x000fe20000000000 */
[----:B------:R-:W-:Y:S01]  /*0590*/  FFMA R5, R22, R5, R13 ;  /* 0x0000000516057223 */ /* 0x000fe2000000000d */
[-C--:B------:R-:W-:Y:S01]  /*05a0*/  FMUL R15, R15, R6.reuse ;  /* 0x000000060f0f7220 */ /* 0x080fe20000400000 */
[----:B------:R-:W-:Y:S01]  /*05b0*/  @!P3 FMUL R18, R18, 0.5 ;  /* 0x3f0000001212b820 */ /* 0x000fe20000400000 */
[----:B------:R-:W-:Y:S01]  /*05c0*/  FMUL R16, R10, 1.4426950216293334961 ;  /* 0x3fb8aa3b0a107820 */ /* 0x000fe20000400000 */
[----:B------:R-:W-:Y:S01]  /*05d0*/  FMUL R11, R11, R6 ;  /* 0x000000060b0b7220 */ /* 0x000fe20000400000 */
[----:B------:R-:W-:Y:S01]  /*05e0*/  FADD R10, RZ, -R5 ;  /* 0x80000005ff0a7221 */ /* 0x000fe20000000000 */
[----:B------:R-:W-:-:S02]  /*05f0*/  FFMA R6, R22, R15, R13 ;  /* 0x0000000f16067223 */ /* 0x000fc4000000000d */
[----:B------:R-:W0:Y:S01]  /*0600*/  MUFU.EX2 R18, R18 ;  /* 0x0000001200127308 */ /* 0x000e220000000800 */
[----:B------:R-:W-:Y:S01]  /*0610*/  FSETP.GEU.AND P6, PT, R16, -126, PT ;  /* 0xc2fc00001000780b */ /* 0x000fe20003fce000 */
[----:B------:R-:W-:Y:S01]  /*0620*/  FMUL R15, R10, 1.4426950216293334961 ;  /* 0x3fb8aa3b0a0f7820 */ /* 0x000fe20000400000 */
[----:B------:R-:W-:Y:S01]  /*0630*/  FADD R10, RZ, -R6 ;  /* 0x80000006ff0a7221 */ /* 0x000fe20000000000 */
[----:B------:R-:W-:Y:S01]  /*0640*/  FFMA R13, R22, R11, R13 ;  /* 0x0000000b160d7223 */ /* 0x000fe2000000000d */
[----:B------:R-:W-:Y:S01]  /*0650*/  FADD R17, RZ, -R7 ;  /* 0x80000007ff117221 */ /* 0x000fe20000000000 */
[----:B------:R-:W-:Y:S01]  /*0660*/  FADD R9, RZ, -R14 ;  /* 0x8000000eff097221 */ /* 0x000fe20000000000 */
[----:B------:R-:W-:Y:S01]  /*0670*/  FMUL R11, R10, 1.4426950216293334961 ;  /* 0x3fb8aa3b0a0b7820 */ /* 0x000fe20000400000 */
[----:B------:R-:W-:Y:S01]  /*0680*/  FSETP.GEU.AND P5, PT, R8, -126, PT ;  /* 0xc2fc00000800780b */ /* 0x000fe20003fae000 */
[----:B------:R-:W-:Y:S01]  /*0690*/  FADD R10, RZ, -R13 ;  /* 0x8000000dff0a7221 */ /* 0x000fe20000000000 */
[----:B------:R-:W-:Y:S01]  /*06a0*/  FSETP.GEU.AND P1, PT, R15, -126, PT ;  /* 0xc2fc00000f00780b */ /* 0x000fe20003f2e000 */
[----:B------:R-:W-:Y:S01]  /*06b0*/  FMUL R17, R17, 1.4426950216293334961 ;  /* 0x3fb8aa3b11117820 */ /* 0x000fe20000400000 */
[----:B------:R-:W-:Y:S01]  /*06c0*/  FMUL R9, R9, 1.4426950216293334961 ;  /* 0x3fb8aa3b09097820 */ /* 0x000fe20000400000 */
[----:B------:R-:W-:Y:S01]  /*06d0*/  FSETP.GEU.AND P2, PT, R11, -126, PT ;  /* 0xc2fc00000b00780b */ /* 0x000fe20003f4e000 */
[----:B------:R-:W-:Y:S01]  /*06e0*/  FMUL R19, R10, 1.4426950216293334961 ;  /* 0x3fb8aa3b0a137820 */ /* 0x000fe20000400000 */
[----:B------:R-:W-:Y:S01]  /*06f0*/  @!P6 FMUL R16, R16, 0.5 ;  /* 0x3f0000001010e820 */ /* 0x000fe20000400000 */
[----:B------:R-:W-:Y:S01]  /*0700*/  FSETP.GEU.AND P4, PT, R17, -126, PT ;  /* 0xc2fc00001100780b */ /* 0x000fe20003f8e000 */
[----:B0-----:R-:W-:Y:S01]  /*0710*/  @!P3 FMUL R18, R18, R18 ;  /* 0x000000121212b220 */ /* 0x001fe20000400000 */
[----:B------:R-:W-:-:S02]  /*0720*/  FSETP.GEU.AND P0, PT, R9, -126, PT ;  /* 0xc2fc00000900780b */ /* 0x000fc40003f0e000 */
[----:B------:R-:W-:Y:S01]  /*0730*/  FSETP.GEU.AND P3, PT, R19, -126, PT ;  /* 0xc2fc00001300780b */ /* 0x000fe20003f6e000 */
[----:B------:R-:W0:Y:S01]  /*0740*/  MUFU.EX2 R16, R16 ;  /* 0x0000001000107308 */ /* 0x000e220000000800 */
[----:B------:R-:W-:Y:S01]  /*0750*/  @!P5 FMUL R8, R8, 0.5 ;  /* 0x3f0000000808d820 */ /* 0x000fe20000400000 */
[----:B------:R-:W-:-:S03]  /*0760*/  @!P1 FMUL R15, R15, 0.5 ;  /* 0x3f0000000f0f9820 */ /* 0x000fc60000400000 */
[----:B------:R-:W-:Y:S01]  /*0770*/  @!P2 FMUL R11, R11, 0.5 ;  /* 0x3f0000000b0ba820 */ /* 0x000fe20000400000 */
[----:B------:R-:W-:Y:S02]  /*0780*/  FADD R10, R18, 1 ;  /* 0x3f800000120a7421 */ /* 0x000fe40000000000 */
[----:B------:R-:W1:Y:S01]  /*0790*/  MUFU.EX2 R8, R8 ;  /* 0x0000000800087308 */ /* 0x000e620000000800 */
[----:B------:R-:W-:Y:S01]  /*07a0*/  @!P4 FMUL R17, R17, 0.5 ;  /* 0x3f0000001111c820 */ /* 0x000fe20000400000 */
[----:B------:R-:W-:Y:S02]  /*07b0*/  @!P0 FMUL R9, R9, 0.5 ;  /* 0x3f00000009098820 */ /* 0x000fe40000400000 */
[----:B------:R-:W-:-:S04]  /*07c0*/  @!P3 FMUL R19, R19, 0.5 ;  /* 0x3f0000001313b820 */ /* 0x000fc80000400000 */
[----:B------:R-:W2:Y:S01]  /*07d0*/  MUFU.EX2 R15, R15 ;  /* 0x0000000f000f7308 */ /* 0x000ea20000000800 */
[----:B0-----:R-:W-:-:S07]  /*07e0*/  @!P6 FMUL R16, R16, R16 ;  /* 0x000000101010e220 */ /* 0x001fce0000400000 */
[----:B------:R-:W0:Y:S01]  /*07f0*/  MUFU.EX2 R18, R11 ;  /* 0x0000000b00127308 */ /* 0x000e220000000800 */
[----:B------:R-:W-:-:S07]  /*0800*/  FADD R20, R16, 1 ;  /* 0x3f80000010147421 */ /* 0x000fce0000000000 */
[----:B------:R-:W3:Y:S08]  /*0810*/  MUFU.EX2 R17, R17 ;  /* 0x0000001100117308 */ /* 0x000ef00000000800 */
[----:B------:R-:W4:Y:S01]  /*0820*/  MUFU.EX2 R9, R9 ;  /* 0x0000000900097308 */ /* 0x000f220000000800 */
[----:B-1----:R-:W-:-:S07]  /*0830*/  @!P5 FMUL R8, R8, R8 ;  /* 0x000000080808d220 */ /* 0x002fce0000400000 */
[----:B------:R-:W1:Y:S01]  /*0840*/  MUFU.EX2 R19, R19 ;  /* 0x0000001300137308 */ /* 0x000e620000000800 */
[----:B--2---:R-:W-:Y:S01]  /*0850*/  @!P1 FMUL R15, R15, R15 ;  /* 0x0000000f0f0f9220 */ /* 0x004fe20000400000 */
[----:B0-----:R-:W-:Y:S01]  /*0860*/  @!P2 FMUL R18, R18, R18 ;  /* 0x000000121212a220 */ /* 0x001fe20000400000 */
[----:B------:R-:W-:Y:S01]  /*0870*/  FSETP.GT.AND P1, PT, R20, 8.50705917302346158658e+37, PT ;  /* 0x7e8000001400780b */ /* 0x000fe20003f24000 */
[----:B------:R-:W-:Y:S01]  /*0880*/  FADD R8, R8, 1 ;  /* 0x3f80000008087421 */ /* 0x000fe20000000000 */
[----:B------:R-:W-:Y:S01]  /*0890*/  FADD R21, R15, 1 ;  /* 0x3f8000000f157421 */ /* 0x000fe20000000000 */
[----:B------:R-:W-:Y:S01]  /*08a0*/  FADD R22, R18, 1 ;  /* 0x3f80000012167421 */ /* 0x000fe20000000000 */
[----:B---3--:R-:W-:Y:S01]  /*08b0*/  @!P4 FMUL R17, R17, R17 ;  /* 0x000000111111c220 */ /* 0x008fe20000400000 */
[----:B----4-:R-:W-:Y:S01]  /*08c0*/  @!P0 FMUL R9, R9, R9 ;  /* 0x0000000909098220 */ /* 0x010fe20000400000 */
[----:B------:R-:W-:Y:S02]  /*08d0*/  FSETP.GT.AND P6, PT, R8, 8.50705917302346158658e+37, PT ;  /* 0x7e8000000800780b */ /* 0x000fe40003fc4000 */
[----:B------:R-:W-:Y:S01]  /*08e0*/  FADD R17, R17, 1 ;  /* 0x3f80000011117421 */ /* 0x000fe20000000000 */
[----:B------:R-:W-:Y:S01]  /*08f0*/  FSETP.GT.AND P2, PT, R21, 8.50705917302346158658e+37, PT ;  /* 0x7e8000001500780b */ /* 0x000fe20003f44000 */
[----:B------:R-:W-:Y:S01]  /*0900*/  FADD R16, R9, 1 ;  /* 0x3f80000009107421 */ /* 0x000fe20000000000 */
[----:B-1----:R-:W-:Y:S01]  /*0910*/  @!P3 FMUL R19, R19, R19 ;  /* 0x000000131313b220 */ /* 0x002fe20000400000 */
[----:B------:R-:W-:Y:S01]  /*0920*/  FSETP.GT.AND P3, PT, R22, 8.50705917302346158658e+37, PT ;  /* 0x7e8000001600780b */ /* 0x000fe20003f64000 */
[----:B------:R-:W-:-:S02]  /*0930*/  @P1 FMUL R20, R20, 0.25 ;  /* 0x3e80000014141820 */ /* 0x000fc40000400000 */
[----:B------:R-:W-:Y:S01]  /*0940*/  FADD R23, R19, 1 ;  /* 0x3f80000013177421 */ /* 0x000fe20000000000 */
[----:B------:R-:W-:Y:S02]  /*0950*/  FSETP.GT.AND P4, PT, R10, 8.50705917302346158658e+37, PT ;  /* 0x7e8000000a00780b */ /* 0x000fe40003f84000 */
[----:B------:R-:W-:Y:S02]  /*0960*/  FSEL R19, R12, 1, P1 ;  /* 0x3f8000000c137808 */ /* 0x000fe40000800000 */
[----:B------:R-:W-:Y:S02]  /*0970*/  FSETP.GT.AND P5, PT, R17, 8.50705917302346158658e+37, PT ;  /* 0x7e8000001100780b */ /* 0x000fe40003fa4000 */
[----:B------:R-:W-:Y:S02]  /*0980*/  FSETP.GT.AND P1, PT, R16, 8.50705917302346158658e+37, PT ;  /* 0x7e8000001000780b */ /* 0x000fe40003f24000 */
[----:B------:R-:W-:Y:S01]  /*0990*/  FSETP.GT.AND P0, PT, R23, 8.50705917302346158658e+37, PT ;  /* 0x7e8000001700780b */ /* 0x000fe20003f04000 */
[----:B------:R-:W-:Y:S01]  /*09a0*/  @P6 FMUL R8, R8, 0.25 ;  /* 0x3e80000008086820 */ /* 0x000fe20000400000 */
[----:B------:R-:W-:Y:S01]  /*09b0*/  @P3 FMUL R22, R22, 0.25 ;  /* 0x3e80000016163820 */ /* 0x000fe20000400000 */
[----:B------:R-:W-:Y:S01]  /*09c0*/  @P2 FMUL R21, R21, 0.25 ;  /* 0x3e80000015152820 */ /* 0x000fe20000400000 */
[----:B------:R-:W0:Y:S01]  /*09d0*/  MUFU.RCP R20, R20 ;  /* 0x0000001400147308 */ /* 0x000e220000001000 */
[----:B------:R-:W-:-:S04]  /*09e0*/  @P4 FMUL R10, R10, 0.25 ;  /* 0x3e8000000a0a4820 */ /* 0x000fc80000400000 */
[----:B------:R-:W-:-:S03]  /*09f0*/  @P5 FMUL R17, R17, 0.25 ;  /* 0x3e80000011115820 */ /* 0x000fc60000400000 */
[----:B------:R1:W-:Y:S01]  /*0a00*/  MUFU.RCP R15, R8 ;  /* 0x00000008000f7308 */ /* 0x0003e20000001000 */
[----:B------:R-:W-:Y:S01]  /*0a10*/  @P1 FMUL R16, R16, 0.25 ;  /* 0x3e80000010101820 */ /* 0x000fe20000400000 */
[----:B------:R-:W-:-:S06]  /*0a20*/  @P0 FMUL R23, R23, 0.25 ;  /* 0x3e80000017170820 */ /* 0x000fcc0000400000 */
[----:B------:R0:W2:Y:S01]  /*0a30*/  MUFU.RCP R18, R21 ;  /* 0x0000001500127308 */ /* 0x0000a20000001000 */
[----:B-1----:R-:W1:Y:S07]  /*0a40*/  LDC.64 R8, c[0x0][0x210] ;  /* 0x00008400ff087b82 */ /* 0x002e6e0000000a00 */
[----:B------:R-:W3:Y:S01]  /*0a50*/  MUFU.RCP R22, R22 ;  /* 0x0000001600167308 */ /* 0x000ee20000001000 */
[C---:B------:R-:W-:Y:S02]  /*0a60*/  FSEL R25, R12.reuse, 1, P2 ;  /* 0x3f8000000c197808 */ /* 0x040fe40001000000 */
[----:B------:R-:W-:-:S05]  /*0a70*/  FSEL R27, R12, 1, P3 ;  /* 0x3f8000000c1b7808 */ /* 0x000fca0001800000 */
[----:B------:R-:W4:Y:S08]  /*0a80*/  MUFU.RCP R10, R10 ;  /* 0x0000000a000a7308 */ /* 0x000f300000001000 */
[----:B------:R-:W5:Y:S08]  /*0a90*/  MUFU.RCP R11, R17 ;  /* 0x00000011000b7308 */ /* 0x000f700000001000 */
[----:B------:R4:W1:Y:S08]  /*0aa0*/  MUFU.RCP R17, R23 ;  /* 0x0000001700117308 */ /* 0x0008700000001000 */
[----:B------:R-:W1:Y:S01]  /*0ab0*/  MUFU.RCP R16, R16 ;  /* 0x0000001000107308 */ /* 0x000e620000001000 */
[----:B0-----:R-:W-:Y:S01]  /*0ac0*/  FMUL R21, R20, R19 ;  /* 0x0000001314157220 */ /* 0x001fe20000400000 */
[----:B--2---:R-:W-:Y:S01]  /*0ad0*/  FMUL R18, R18, R25 ;  /* 0x0000001912127220 */ /* 0x004fe20000400000 */
[----:B---3--:R-:W-:Y:S01]  /*0ae0*/  FMUL R19, R22, R27 ;  /* 0x0000001b16137220 */ /* 0x008fe20000400000 */
[----:B------:R-:W-:-:S02]  /*0af0*/  FSEL R25, R12, 1, P4 ;  /* 0x3f8000000c197808 */ /* 0x000fc40002000000 */
[C---:B------:R-:W-:Y:S02]  /*0b00*/  FSEL R20, R12.reuse, 1, P5 ;  /* 0x3f8000000c147808 */ /* 0x040fe40002800000 */
[C---:B------:R-:W-:Y:S02]  /*0b10*/  FSEL R24, R12.reuse, 1, P0 ;  /* 0x3f8000000c187808 */ /* 0x040fe40000000000 */
[C---:B------:R-:W-:Y:S02]  /*0b20*/  FSEL R22, R12.reuse, 1, P6 ;  /* 0x3f8000000c167808 */ /* 0x040fe40003000000 */
[----:B------:R-:W-:Y:S01]  /*0b30*/  FSEL R27, R12, 1, P1 ;  /* 0x3f8000000c1b7808 */ /* 0x000fe20000800000 */
[----:B----4-:R-:W-:Y:S01]  /*0b40*/  FMUL R23, R10, R25 ;  /* 0x000000190a177220 */ /* 0x010fe20000400000 */
[----:B-----5:R-:W-:Y:S01]  /*0b50*/  FMUL R20, R11, R20 ;  /* 0x000000140b147220 */ /* 0x020fe20000400000 */
[----:B-1----:R-:W-:Y:S01]  /*0b60*/  FMUL R12, R17, R24 ;  /* 0x00000018110c7220 */ /* 0x002fe20000400000 */
[----:B------:R-:W-:Y:S01]  /*0b70*/  FMUL R10, R15, R22 ;  /* 0x000000160f0a7220 */ /* 0x000fe20000400000 */
[----:B------:R-:W-:Y:S01]  /*0b80*/  FMUL R11, R16, R27 ;  /* 0x0000001b100b7220 */ /* 0x000fe20000400000 */
[----:B------:R-:W-:-:S04]  /*0b90*/  IMAD.WIDE R16, R0, 0x4, R8 ;  /* 0x0000000400107825 */ /* 0x000fc800078e0208 */
[----:B------:R-:W-:Y:S01]  /*0ba0*/  FMUL R9, R7, R20 ;  /* 0x0000001407097220 */ /* 0x000fe20000400000 */
[----:B------:R-:W-:Y:S01]  /*0bb0*/  FMUL R4, R4, R21 ;  /* 0x0000001504047220 */ /* 0x000fe20000400000 */
[----:B------:R-:W-:Y:S01]  /*0bc0*/  FMUL R5, R5, R18 ;  /* 0x0000001205057220 */ /* 0x000fe20000400000 */
[----:B------:R-:W-:Y:S01]  /*0bd0*/  FMUL R6, R6, R19 ;  /* 0x0000001306067220 */ /* 0x000fe20000400000 */
[----:B------:R-:W-:Y:S01]  /*0be0*/  FMUL R8, R2, R23 ;  /* 0x0000001702087220 */ /* 0x000fe20000400000 */
[----:B------:R-:W-:Y:S01]  /*0bf0*/  FMUL R10, R3, R10 ;  /* 0x0000000a030a7220 */ /* 0x000fe20000400000 */
[----:B------:R-:W-:Y:S01]  /*0c00*/  FMUL R11, R14, R11 ;  /* 0x0000000b0e0b7220 */ /* 0x000fe20000400000 */
[----:B------:R-:W-:-:S04]  /*0c10*/  FMUL R7, R13, R12 ;  /* 0x0000000c0d077220 */ /* 0x000fc80000400000 */
[----:B------:R-:W-:Y:S04]  /*0c20*/  STG.E.128 desc[UR4][R16.64], R8 ;  /* 0x0000000810007986 */ /* 0x000fe8000c101d04 */
[----:B------:R-:W-:Y:S01]  /*0c30*/  STG.E.128 desc[UR4][R16.64+0x800], R4 ;  /* 0x0008000410007986 */ /* 0x000fe2000c101d04 */
[----:B------:R-:W-:Y:S05]  /*0c40*/  EXIT ;  /* 0x000000000000794d */ /* 0x000fea0003800000 */
.L_x_0:
[----:B------:R-:W-:-:S00]  /*0c50*/  BRA `(.L_x_0) ;  /* 0xfffffffc00fc7947 */ /* 0x000fc0000383ffff */
[----:B------:R-:W-:-:S00]  /*0c60*/  NOP ;  /* 0x0000000000007918 */ /* 0x000fc00000000000 */
        /* <DEDUP_REMOVED lines=9> */
.L_x_1:


//--------------------- .nv.global.init           --------------------------
	.section	.nv.global.init,"aw",@progbits
.nv.global.init:
	.type		_$_str,@object
	.size		_$_str,(_$_str_$_2 - _$_str)
_$_str:
        /*0000*/ 	.byte	0x5f, 0x5f, 0x43, 0x55, 0x44, 0x41, 0x5f, 0x46, 0x54, 0x5a, 0x00
	.type		_$_str_$_2,@object
	.size		_$_str_$_2,(.L_1 - _$_str_$_2)
_$_str_$_2:
        /*000b*/ 	.byte	0x5f, 0x5f, 0x43, 0x55, 0x44, 0x41, 0x5f, 0x50, 0x52, 0x45, 0x43, 0x5f, 0x53, 0x51, 0x52, 0x54
        /*001b*/ 	.byte	0x00
.L_1:


//--------------------- .nv.constant0.triton_poi_fused__native_batch_norm_legit_no_training_silu_0 --------------------------
	.section	.nv.constant0.triton_poi_fused__native_batch_norm_legit_no_training_silu_0,"a",@progbits
	.sectionflags	@""
	.align	4
.nv.constant0.triton_poi_fused__native_batch_norm_legit_no_training_silu_0:
	.zero		580
